	.headerflags	@"EF_CUDA_TEXMODE_UNIFIED EF_CUDA_64BIT_ADDRESS EF_CUDA_ACCELERATORS EF_CUDA_SM90 EF_CUDA_VIRTUAL_SM(EF_CUDA_SM90)"
	.elftype	@"ET_EXEC"


//--------------------- .nv.info                  --------------------------
	.section	.nv.info,"",@"SHT_CUDA_INFO"
	.align	4


	//----- nvinfo : EIATTR_REGCOUNT
	.align		4
        /*0000*/ 	.byte	0x04, 0x2f
        /*0002*/ 	.short	(.L_1 - .L_0)
	.align		4
.L_0:
        /*0004*/ 	.word	index@(triton_poi_fused__unsafe_index_add_mul_sigmoid_sub_17)
        /*0008*/ 	.word	0x00000016


	//----- nvinfo : EIATTR_MIN_STACK_SIZE
	.align		4
.L_1:
        /*000c*/ 	.byte	0x04, 0x12
        /*000e*/ 	.short	(.L_3 - .L_2)
	.align		4
.L_2:
        /*0010*/ 	.word	index@(triton_poi_fused__unsafe_index_add_mul_sigmoid_sub_17)
        /*0014*/ 	.word	0x00000000


	//----- nvinfo : EIATTR_FRAME_SIZE
	.align		4
.L_3:
        /*0018*/ 	.byte	0x04, 0x11
        /*001a*/ 	.short	(.L_5 - .L_4)
	.align		4
.L_4:
        /*001c*/ 	.word	index@(triton_poi_fused__unsafe_index_add_mul_sigmoid_sub_17)
        /*0020*/ 	.word	0x00000000


	//----- nvinfo : EIATTR_MIN_STACK_SIZE
	.align		4
.L_5:
        /*0024*/ 	.byte	0x04, 0x12
        /*0026*/ 	.short	(.L_7 - .L_6)
	.align		4
.L_6:
        /*0028*/ 	.word	index@(triton_poi_fused__unsafe_index_add_mul_sigmoid_sub_17)
        /*002c*/ 	.word	0x00000000
.L_7:


//--------------------- .nv.info.triton_poi_fused__unsafe_index_add_mul_sigmoid_sub_17 --------------------------
	.section	.nv.info.triton_poi_fused__unsafe_index_add_mul_sigmoid_sub_17,"",@"SHT_CUDA_INFO"
	.sectionflags	@""
	.align	4


	//----- nvinfo : EIATTR_CUDA_API_VERSION
	.align		4
        /*0000*/ 	.byte	0x04, 0x37
        /*0002*/ 	.short	(.L_9 - .L_8)
.L_8:
        /*0004*/ 	.word	0x0000007c


	//----- nvinfo : EIATTR_KPARAM_INFO
	.align		4
.L_9:
        /*0008*/ 	.byte	0x04, 0x17
        /*000a*/ 	.short	(.L_11 - .L_10)
.L_10:
        /*000c*/ 	.word	0x00000000
        /*0010*/ 	.short	0x0008
        /*0012*/ 	.short	0x0040
        /*0014*/ 	.byte	0x00, 0xf0, 0x11, 0x00


	//----- nvinfo : EIATTR_KPARAM_INFO
	.align		4
.L_11:
        /*0018*/ 	.byte	0x04, 0x17
        /*001a*/ 	.short	(.L_13 - .L_12)
.L_12:
        /*001c*/ 	.word	0x00000000
        /*0020*/ 	.short	0x0007
        /*0022*/ 	.short	0x0038
        /*0024*/ 	.byte	0x00, 0xf4, 0x21, 0x00


	//----- nvinfo : EIATTR_KPARAM_INFO
	.align		4
.L_13:
        /*0028*/ 	.byte	0x04, 0x17
        /*002a*/ 	.short	(.L_15 - .L_14)
.L_14:
        /*002c*/ 	.word	0x00000000
        /*0030*/ 	.short	0x0006
        /*0032*/ 	.short	0x0030
        /*0034*/ 	.byte	0x00, 0xf4, 0x21, 0x00


	//----- nvinfo : EIATTR_KPARAM_INFO
	.align		4
.L_15:
        /*0038*/ 	.byte	0x04, 0x17
        /*003a*/ 	.short	(.L_17 - .L_16)
.L_16:
        /*003c*/ 	.word	0x00000000
        /*0040*/ 	.short	0x0005
        /*0042*/ 	.short	0x0028
        /*0044*/ 	.byte	0x00, 0xf4, 0x21, 0x00


	//----- nvinfo : EIATTR_KPARAM_INFO
	.align		4
.L_17:
        /*0048*/ 	.byte	0x04, 0x17
        /*004a*/ 	.short	(.L_19 - .L_18)
.L_18:
        /*004c*/ 	.word	0x00000000
        /*0050*/ 	.short	0x0004
        /*0052*/ 	.short	0x0020
        /*0054*/ 	.byte	0x00, 0xf4, 0x21, 0x00


	//----- nvinfo : EIATTR_KPARAM_INFO
	.align		4
.L_19:
        /*0058*/ 	.byte	0x04, 0x17
        /*005a*/ 	.short	(.L_21 - .L_20)
.L_20:
        /*005c*/ 	.word	0x00000000
        /*0060*/ 	.short	0x0003
        /*0062*/ 	.short	0x0018
        /*0064*/ 	.byte	0x00, 0xf4, 0x21, 0x00


	//----- nvinfo : EIATTR_KPARAM_INFO
	.align		4
.L_21:
        /*0068*/ 	.byte	0x04, 0x17
        /*006a*/ 	.short	(.L_23 - .L_22)
.L_22:
        /*006c*/ 	.word	0x00000000
        /*0070*/ 	.short	0x0002
        /*0072*/ 	.short	0x0010
        /*0074*/ 	.byte	0x00, 0xf4, 0x21, 0x00


	//----- nvinfo : EIATTR_KPARAM_INFO
	.align		4
.L_23:
        /*0078*/ 	.byte	0x04, 0x17
        /*007a*/ 	.short	(.L_25 - .L_24)
.L_24:
        /*007c*/ 	.word	0x00000000
        /*0080*/ 	.short	0x0001
        /*0082*/ 	.short	0x0008
        /*0084*/ 	.byte	0x00, 0xf4, 0x21, 0x00


	//----- nvinfo : EIATTR_KPARAM_INFO
	.align		4
.L_25:
        /*0088*/ 	.byte	0x04, 0x17
        /*008a*/ 	.short	(.L_27 - .L_26)
.L_26:
        /*008c*/ 	.word	0x00000000
        /*0090*/ 	.short	0x0000
        /*0092*/ 	.short	0x0000
        /*0094*/ 	.byte	0x00, 0xf4, 0x21, 0x00


	//----- nvinfo : EIATTR_SPARSE_MMA_MASK
	.align		4
.L_27:
        /*0098*/ 	.byte	0x03, 0x50
        /*009a*/ 	.short	0x0000


	//----- nvinfo : EIATTR_MAXREG_COUNT
	.align		4
        /*009c*/ 	.byte	0x03, 0x1b
        /*009e*/ 	.short	0x00ff


	//----- nvinfo : EIATTR_EXIT_INSTR_OFFSETS
	.align		4
        /*00a0*/ 	.byte	0x04, 0x1c
        /*00a2*/ 	.short	(.L_29 - .L_28)


	//   ....[0]....
.L_28:
        /*00a4*/ 	.word	0x00000640


	//----- nvinfo : EIATTR_REQNTID
	.align		4
.L_29:
        /*00a8*/ 	.byte	0x04, 0x10
        /*00aa*/ 	.short	(.L_31 - .L_30)
.L_30:
        /*00ac*/ 	.word	0x00000080
        /*00b0*/ 	.word	0x00000001
        /*00b4*/ 	.word	0x00000001


	//----- nvinfo : EIATTR_CBANK_PARAM_SIZE
	.align		4
.L_31:
        /*00b8*/ 	.byte	0x03, 0x19
        /*00ba*/ 	.short	0x0044


	//----- nvinfo : EIATTR_PARAM_CBANK
	.align		4
        /*00bc*/ 	.byte	0x04, 0x0a
        /*00be*/ 	.short	(.L_33 - .L_32)
	.align		4
.L_32:
        /*00c0*/ 	.word	index@(.nv.constant0.triton_poi_fused__unsafe_index_add_mul_sigmoid_sub_17)
        /*00c4*/ 	.short	0x0210
        /*00c6*/ 	.short	0x0044


	//----- nvinfo : EIATTR_SW_WAR
	.align		4
.L_33:
        /*00c8*/ 	.byte	0x04, 0x36
        /*00ca*/ 	.short	(.L_35 - .L_34)
.L_34:
        /*00cc*/ 	.word	0x00000008
.L_35:


//--------------------- .nv.callgraph             --------------------------
	.section	.nv.callgraph,"",@"SHT_CUDA_CALLGRAPH"
	.align	4
	.sectionentsize	8
	.align		4
        /*0000*/ 	.word	0x00000000
	.align		4
        /*0004*/ 	.word	0xffffffff
	.align		4
        /*0008*/ 	.word	0x00000000
	.align		4
        /*000c*/ 	.word	0xfffffffe
	.align		4
        /*0010*/ 	.word	0x00000000
	.align		4
        /*0014*/ 	.word	0xfffffffd
	.align		4
        /*0018*/ 	.word	0x00000000
	.align		4
        /*001c*/ 	.word	0xfffffffc


//--------------------- .text.triton_poi_fused__unsafe_index_add_mul_sigmoid_sub_17 --------------------------
	.section	.text.triton_poi_fused__unsafe_index_add_mul_sigmoid_sub_17,"ax",@progbits
	.align	128
        .global         triton_poi_fused__unsafe_index_add_mul_sigmoid_sub_17
        .type           triton_poi_fused__unsafe_index_add_mul_sigmoid_sub_17,@function
        .size           triton_poi_fused__unsafe_index_add_mul_sigmoid_sub_17,(.L_x_1 - triton_poi_fused__unsafe_index_add_mul_sigmoid_sub_17)
        .other          triton_poi_fused__unsafe_index_add_mul_sigmoid_sub_17,@"STO_CUDA_ENTRY STV_DEFAULT"
triton_poi_fused__unsafe_index_add_mul_sigmoid_sub_17:
.text.triton_poi_fused__unsafe_index_add_mul_sigmoid_sub_17:
[----:B------:R-:W-:Y:S01]  /*0000*/  LDC R1, c[0x0][0x28] ;  /* 0x00000a00ff017b82 */ /* 0x000fe20000000800 */
[----:B------:R-:W1:Y:S07]  /*0010*/  S2R R3, SR_TID.X ;  /* 0x0000000000037919 */ /* 0x000e6e0000002100 */
[----:B------:R-:W2:Y:S01]  /*0020*/  LDC.64 R14, c[0x0][0x218] ;  /* 0x00008600ff0e7b82 */ /* 0x000ea20000000a00 */
[----:B------:R-:W-:Y:S01]  /*0030*/  ULDC.64 UR4, c[0x0][0x208] ;  /* 0x0000820000047ab9 */ /* 0x000fe20000000a00 */
[----:B------:R-:W-:Y:S01]  /*0040*/  ULDC.64 UR6, c[0x0][0x228] ;  /* 0x00008a0000067ab9 */ /* 0x000fe20000000a00 */
[----:B------:R-:W3:Y:S05]  /*0050*/  S2R R6, SR_CTAID.X ;  /* 0x0000000000067919 */ /* 0x000eea0000002500 */
[----:B------:R-:W4:Y:S08]  /*0060*/  LDC.64 R12, c[0x0][0x240] ;  /* 0x00009000ff0c7b82 */ /* 0x000f300000000a00 */
[----:B------:R-:W5:Y:S08]  /*0070*/  LDC.64 R10, c[0x0][0x220] ;  /* 0x00008800ff0a7b82 */ /* 0x000f700000000a00 */
[----:B------:R-:W4:Y:S01]  /*0080*/  LDC.64 R8, c[0x0][0x230] ;  /* 0x00008c00ff087b82 */ /* 0x000f220000000a00 */
[----:B-1----:R-:W-:-:S05]  /*0090*/  LOP3.LUT R3, R3, 0x7f, RZ, 0xc0, !PT ;  /* 0x0000007f03037812 */ /* 0x002fca00078ec0ff */
[----:B---3--:R-:W-:-:S05]  /*00a0*/  IMAD R0, R6, 0x80, R3 ;  /* 0x0000008006007824 */ /* 0x008fca00078e0203 */
[----:B------:R-:W-:-:S04]  /*00b0*/  SHF.R.S32.HI R3, RZ, 0x1f, R0 ;  /* 0x0000001fff037819 */ /* 0x000fc80000011400 */
[----:B------:R-:W-:-:S04]  /*00c0*/  LEA.HI R3, R3, R0, RZ, 0x6 ;  /* 0x0000000003037211 */ /* 0x000fc800078f30ff */
[----:B------:R-:W-:Y:S02]  /*00d0*/  SHF.R.S32.HI R2, RZ, 0x6, R3 ;  /* 0x00000006ff027819 */ /* 0x000fe40000011403 */
[----:B------:R-:W-:Y:S02]  /*00e0*/  LOP3.LUT R3, R3, 0xffffffc0, RZ, 0xc0, !PT ;  /* 0xffffffc003037812 */ /* 0x000fe400078ec0ff */
[----:B------:R-:W-:-:S04]  /*00f0*/  LEA.HI R4, R2, R2, RZ, 0x6 ;  /* 0x0000000202047211 */ /* 0x000fc800078f30ff */
[----:B------:R-:W-:-:S05]  /*0100*/  LOP3.LUT R5, R4, 0xffffffc0, RZ, 0xc0, !PT ;  /* 0xffffffc004057812 */ /* 0x000fca00078ec0ff */
[----:B------:R-:W-:-:S04]  /*0110*/  IMAD.IADD R2, R2, 0x1, -R5 ;  /* 0x0000000102027824 */ /* 0x000fc800078e0a05 */
[----:B--2---:R-:W-:-:S05]  /*0120*/  IMAD.WIDE R14, R2, 0x8, R14 ;  /* 0x00000008020e7825 */ /* 0x004fca00078e020e */
[----:B------:R-:W2:Y:S01]  /*0130*/  LDG.E.EL.64 R4, desc[UR4][R14.64] ;  /* 0x000000040e047981 */ /* 0x000ea2000c2e1b00 */
[----:B------:R-:W-:Y:S02]  /*0140*/  IMAD.IADD R3, R0, 0x1, -R3 ;  /* 0x0000000100037824 */ /* 0x000fe400078e0a03 */
[----:B----4-:R-:W-:-:S04]  /*0150*/  IMAD.WIDE R16, R2, 0x8, R12 ;  /* 0x0000000802107825 */ /* 0x010fc800078e020c */
[----:B-----5:R-:W-:-:S04]  /*0160*/  IMAD.WIDE R12, R3, 0x8, R10 ;  /* 0x00000008030c7825 */ /* 0x020fc800078e020a */
[----:B0-----:R-:W-:Y:S02]  /*0170*/  IMAD.WIDE R10, R3, 0x8, R8 ;  /* 0x00000008030a7825 */ /* 0x001fe400078e0208 */
[----:B------:R-:W3:Y:S04]  /*0180*/  LDG.E.EL.64 R8, desc[UR4][R16.64] ;  /* 0x0000000410087981 */ /* 0x000ee8000c2e1b00 */
[----:B------:R-:W4:Y:S04]  /*0190*/  LDG.E.EL.64 R12, desc[UR4][R12.64] ;  /* 0x000000040c0c7981 */ /* 0x000f28000c2e1b00 */
[----:B------:R-:W5:Y:S01]  /*01a0*/  LDG.E.EL.64 R10, desc[UR4][R10.64] ;  /* 0x000000040a0a7981 */ /* 0x000f62000c2e1b00 */
[----:B--2---:R-:W-:-:S04]  /*01b0*/  SHF.R.U32.HI R7, RZ, 0x1a, R5 ;  /* 0x0000001aff077819 */ /* 0x004fc80000011605 */
[----:B------:R-:W-:-:S04]  /*01c0*/  LOP3.LUT R7, R7, 0x20, RZ, 0xc0, !PT ;  /* 0x0000002007077812 */ /* 0x000fc800078ec0ff */
[----:B------:R-:W-:Y:S02]  /*01d0*/  IADD3 R4, P0, R4, R7, RZ ;  /* 0x0000000704047210 */ /* 0x000fe40007f1e0ff */
[----:B---3--:R-:W-:-:S03]  /*01e0*/  SHF.R.U32.HI R7, RZ, 0x1a, R9 ;  /* 0x0000001aff077819 */ /* 0x008fc60000011609 */
[----:B------:R-:W-:Y:S01]  /*01f0*/  IMAD.X R19, RZ, RZ, R5, P0 ;  /* 0x000000ffff137224 */ /* 0x000fe200000e0605 */
[----:B------:R-:W-:Y:S02]  /*0200*/  LOP3.LUT R5, R7, 0x20, RZ, 0xc0, !PT ;  /* 0x0000002007057812 */ /* 0x000fe400078ec0ff */
[C---:B----4-:R-:W-:Y:S02]  /*0210*/  LEA R18, P1, R12.reuse, UR6, 0x2 ;  /* 0x000000060c127c11 */ /* 0x050fe4000f8210ff */
[----:B------:R-:W-:Y:S02]  /*0220*/  IADD3 R8, P2, R8, R5, RZ ;  /* 0x0000000508087210 */ /* 0x000fe40007f5e0ff */
[--C-:B------:R-:W-:Y:S02]  /*0230*/  LEA.HI.X R7, R12, UR7, R13.reuse, 0x2, P1 ;  /* 0x000000070c077c11 */ /* 0x100fe400088f140d */
[----:B------:R-:W-:Y:S01]  /*0240*/  SHF.R.U32.HI R14, RZ, 0x18, R13 ;  /* 0x00000018ff0e7819 */ /* 0x000fe2000001160d */
[----:B------:R-:W-:Y:S01]  /*0250*/  IMAD.X R5, RZ, RZ, R9, P2 ;  /* 0x000000ffff057224 */ /* 0x000fe200010e0609 */
[----:B-----5:R-:W-:-:S02]  /*0260*/  LEA R12, P1, R10, UR6, 0x2 ;  /* 0x000000060a0c7c11 */ /* 0x020fc4000f8210ff */
[--C-:B------:R-:W-:Y:S02]  /*0270*/  SHF.R.U32.HI R15, RZ, 0x18, R11.reuse ;  /* 0x00000018ff0f7819 */ /* 0x100fe4000001160b */
[----:B------:R-:W-:Y:S02]  /*0280*/  LOP3.LUT R17, R14, 0x80, RZ, 0xc0, !PT ;  /* 0x000000800e117812 */ /* 0x000fe400078ec0ff */
[----:B------:R-:W-:Y:S02]  /*0290*/  LEA.HI.X R11, R10, UR7, R11, 0x2, P1 ;  /* 0x000000070a0b7c11 */ /* 0x000fe400088f140b */
[----:B------:R-:W-:Y:S02]  /*02a0*/  SHF.R.S32.HI R13, RZ, 0x18, R6 ;  /* 0x00000018ff0d7819 */ /* 0x000fe40000011406 */
[C---:B------:R-:W-:Y:S02]  /*02b0*/  SHF.L.U64.HI R9, R4.reuse, 0x7, R19 ;  /* 0x0000000704097819 */ /* 0x040fe40000010213 */
[----:B------:R-:W-:-:S02]  /*02c0*/  SHF.L.U32 R10, R4, 0x7, RZ ;  /* 0x00000007040a7819 */ /* 0x000fc400000006ff */
[C---:B------:R-:W-:Y:S01]  /*02d0*/  SHF.L.U64.HI R16, R8.reuse, 0x7, R5 ;  /* 0x0000000708107819 */ /* 0x040fe20000010205 */
[----:B------:R-:W-:Y:S01]  /*02e0*/  IMAD.SHL.U32 R8, R8, 0x80, RZ ;  /* 0x0000008008087824 */ /* 0x000fe200078e00ff */
[----:B------:R-:W0:Y:S01]  /*02f0*/  LDC.64 R4, c[0x0][0x238] ;  /* 0x00008e00ff047b82 */ /* 0x000e220000000a00 */
[----:B------:R-:W-:Y:S02]  /*0300*/  LOP3.LUT R15, R15, 0x80, RZ, 0xc0, !PT ;  /* 0x000000800f0f7812 */ /* 0x000fe400078ec0ff */
[----:B------:R-:W-:Y:S02]  /*0310*/  IADD3 R17, P0, R17, R18, RZ ;  /* 0x0000001211117210 */ /* 0x000fe40007f1e0ff */
[----:B------:R-:W-:Y:S02]  /*0320*/  SGXT R13, R13, 0x1 ;  /* 0x000000010d0d781a */ /* 0x000fe40000000200 */
[----:B------:R-:W-:Y:S01]  /*0330*/  IADD3 R15, P2, R15, R12, RZ ;  /* 0x0000000c0f0f7210 */ /* 0x000fe20007f5e0ff */
[----:B------:R-:W-:Y:S01]  /*0340*/  IMAD.X R19, RZ, RZ, R7, P0 ;  /* 0x000000ffff137224 */ /* 0x000fe200000e0607 */
[----:B------:R-:W-:Y:S01]  /*0350*/  LEA.HI R13, R13, R0, RZ, 0xc ;  /* 0x000000000d0d7211 */ /* 0x000fe200078f60ff */
[----:B------:R-:W1:Y:S01]  /*0360*/  LDC.64 R6, c[0x0][0x248] ;  /* 0x00009200ff067b82 */ /* 0x000e620000000a00 */
[----:B------:R-:W-:Y:S01]  /*0370*/  IADD3 R14, P1, R10, R17, RZ ;  /* 0x000000110a0e7210 */ /* 0x000fe20007f3e0ff */
[----:B------:R-:W-:Y:S01]  /*0380*/  IMAD.X R18, RZ, RZ, R11, P2 ;  /* 0x000000ffff127224 */ /* 0x000fe200010e060b */
[----:B------:R-:W-:-:S02]  /*0390*/  IADD3 R10, P3, R15, R10, RZ ;  /* 0x0000000a0f0a7210 */ /* 0x000fc40007f7e0ff */
[----:B------:R-:W-:Y:S02]  /*03a0*/  IADD3 R12, P4, R8, R17, RZ ;  /* 0x00000011080c7210 */ /* 0x000fe40007f9e0ff */
[----:B------:R-:W-:Y:S01]  /*03b0*/  IADD3 R8, P5, R8, R15, RZ ;  /* 0x0000000f08087210 */ /* 0x000fe20007fbe0ff */
[----:B------:R-:W-:Y:S01]  /*03c0*/  IMAD.X R11, R18, 0x1, R9, P3 ;  /* 0x00000001120b7824 */ /* 0x000fe200018e0609 */
[----:B------:R-:W-:Y:S01]  /*03d0*/  SHF.R.S32.HI R17, RZ, 0xc, R13 ;  /* 0x0000000cff117819 */ /* 0x000fe2000001140d */
[----:B------:R-:W-:Y:S01]  /*03e0*/  IMAD.X R13, R16, 0x1, R19, P4 ;  /* 0x00000001100d7824 */ /* 0x000fe200020e0613 */
[----:B------:R-:W-:Y:S02]  /*03f0*/  IADD3.X R15, R9, R19, RZ, P1, !PT ;  /* 0x00000013090f7210 */ /* 0x000fe40000ffe4ff */
[----:B------:R-:W-:Y:S01]  /*0400*/  IADD3.X R9, R16, R18, RZ, P5, !PT ;  /* 0x0000001210097210 */ /* 0x000fe20002ffe4ff */
[----:B------:R-:W-:-:S04]  /*0410*/  IMAD.SHL.U32 R17, R17, 0x400, RZ ;  /* 0x0000040011117824 */ /* 0x000fc800078e00ff */
[----:B------:R-:W-:-:S04]  /*0420*/  IMAD.WIDE R14, R17, 0x4, R14 ;  /* 0x00000004110e7825 */ /* 0x000fc800078e020e */
[C---:B------:R-:W-:Y:S02]  /*0430*/  IMAD.WIDE R12, R17.reuse, 0x4, R12 ;  /* 0x00000004110c7825 */ /* 0x040fe400078e020c */
[----:B------:R-:W2:Y:S02]  /*0440*/  LDG.E.EL R15, desc[UR4][R14.64] ;  /* 0x000000040e0f7981 */ /* 0x000ea4000c2e1900 */
[C---:B------:R-:W-:Y:S02]  /*0450*/  IMAD.WIDE R10, R17.reuse, 0x4, R10 ;  /* 0x00000004110a7825 */ /* 0x040fe400078e020a */
[----:B------:R-:W3:Y:S02]  /*0460*/  LDG.E.EL R13, desc[UR4][R12.64] ;  /* 0x000000040c0d7981 */ /* 0x000ee4000c2e1900 */
[----:B------:R-:W-:Y:S02]  /*0470*/  IMAD.WIDE R8, R17, 0x4, R8 ;  /* 0x0000000411087825 */ /* 0x000fe400078e0208 */
[----:B------:R-:W2:Y:S02]  /*0480*/  LDG.E.EL R10, desc[UR4][R10.64] ;  /* 0x000000040a0a7981 */ /* 0x000ea4000c2e1900 */
[----:B0-----:R-:W-:-:S02]  /*0490*/  IMAD.WIDE R4, R3, 0x4, R4 ;  /* 0x0000000403047825 */ /* 0x001fc400078e0204 */
[----:B------:R-:W3:Y:S02]  /*04a0*/  LDG.E.EL R8, desc[UR4][R8.64] ;  /* 0x0000000408087981 */ /* 0x000ee4000c2e1900 */
[----:B-1----:R-:W-:Y:S02]  /*04b0*/  IMAD.WIDE R6, R2, 0x4, R6 ;  /* 0x0000000402067825 */ /* 0x002fe400078e0206 */
[----:B------:R0:W4:Y:S04]  /*04c0*/  LDG.E.EL R4, desc[UR4][R4.64] ;  /* 0x0000000404047981 */ /* 0x000128000c2e1900 */
[----:B------:R-:W5:Y:S01]  /*04d0*/  LDG.E.EL R6, desc[UR4][R6.64] ;  /* 0x0000000406067981 */ /* 0x000f62000c2e1900 */
[----:B0-----:R-:W-:Y:S02]  /*04e0*/  IMAD.MOV.U32 R5, RZ, RZ, 0x3e800000 ;  /* 0x3e800000ff057424 */ /* 0x001fe400078e00ff */
[----:B--2---:R-:W-:Y:S01]  /*04f0*/  FADD R3, -R15, R10 ;  /* 0x0000000a0f037221 */ /* 0x004fe20000000100 */
[----:B---3--:R-:W-:-:S03]  /*0500*/  FADD R2, -R13, R8 ;  /* 0x000000080d027221 */ /* 0x008fc60000000100 */
[C---:B----4-:R-:W-:Y:S01]  /*0510*/  FFMA R3, R4.reuse, R3, R15 ;  /* 0x0000000304037223 */ /* 0x050fe2000000000f */
[----:B------:R-:W-:-:S04]  /*0520*/  FFMA R2, R4, R2, R13 ;  /* 0x0000000204027223 */ /* 0x000fc8000000000d */
[----:B------:R-:W-:-:S04]  /*0530*/  FADD R2, -R3, R2 ;  /* 0x0000000203027221 */ /* 0x000fc80000000100 */
[----:B-----5:R-:W-:-:S04]  /*0540*/  FFMA R2, R6, R2, R3 ;  /* 0x0000000206027223 */ /* 0x020fc80000000003 */
[----:B------:R-:W-:-:S04]  /*0550*/  FADD R2, RZ, -R2 ;  /* 0x80000002ff027221 */ /* 0x000fc80000000000 */
[----:B------:R-:W-:-:S05]  /*0560*/  FMUL R8, R2, 1.4426950216293334961 ;  /* 0x3fb8aa3b02087820 */ /* 0x000fca0000400000 */
[----:B------:R-:W-:-:S13]  /*0570*/  FSETP.GEU.AND P0, PT, R8, -126, PT ;  /* 0xc2fc00000800780b */ /* 0x000fda0003f0e000 */
[----:B------:R-:W-:-:S04]  /*0580*/  @!P0 FMUL R8, R8, 0.5 ;  /* 0x3f00000008088820 */ /* 0x000fc80000400000 */
[----:B------:R-:W0:Y:S02]  /*0590*/  MUFU.EX2 R2, R8 ;  /* 0x0000000800027308 */ /* 0x000e240000000800 */
[----:B0-----:R-:W-:-:S04]  /*05a0*/  @!P0 FMUL R2, R2, R2 ;  /* 0x0000000202028220 */ /* 0x001fc80000400000 */
[----:B------:R-:W-:Y:S02]  /*05b0*/  FADD R4, R2, 1 ;  /* 0x3f80000002047421 */ /* 0x000fe40000000000 */
[----:B------:R-:W0:Y:S03]  /*05c0*/  LDC.64 R2, c[0x0][0x210] ;  /* 0x00008400ff027b82 */ /* 0x000e260000000a00 */
[----:B------:R-:W-:-:S13]  /*05d0*/  FSETP.GT.AND P0, PT, R4, 8.50705917302346158658e+37, PT ;  /* 0x7e8000000400780b */ /* 0x000fda0003f04000 */
[----:B------:R-:W-:-:S06]  /*05e0*/  @P0 FMUL R4, R4, 0.25 ;  /* 0x3e80000004040820 */ /* 0x000fcc0000400000 */
[----:B------:R-:W1:Y:S01]  /*05f0*/  MUFU.RCP R4, R4 ;  /* 0x0000000400047308 */ /* 0x000e620000001000 */
[----:B------:R-:W-:Y:S01]  /*0600*/  FSEL R5, R5, 1, P0 ;  /* 0x3f80000005057808 */ /* 0x000fe20000000000 */
[----:B0-----:R-:W-:-:S04]  /*0610*/  IMAD.WIDE R2, R0, 0x4, R2 ;  /* 0x0000000400027825 */ /* 0x001fc800078e0202 */
[----:B-1----:R-:W-:-:S05]  /*0620*/  FMUL R5, R4, R5 ;  /* 0x0000000504057220 */ /* 0x002fca0000400000 */
[----:B------:R-:W-:Y:S01]  /*0630*/  STG.E desc[UR4][R2.64], R5 ;  /* 0x0000000502007986 */ /* 0x000fe2000c101904 */
[----:B------:R-:W-:Y:S05]  /*0640*/  EXIT ;  /* 0x000000000000794d */ /* 0x000fea0003800000 */
.L_x_0:
[----:B------:R-:W-:-:S00]  /*0650*/  BRA `(.L_x_0) ;  /* 0xfffffffc00fc7947 */ /* 0x000fc0000383ffff */
[----:B------:R-:W-:-:S00]  /*0660*/  NOP ;  /* 0x0000000000007918 */ /* 0x000fc00000000000 */
        /* <DEDUP_REMOVED lines=9> */
.L_x_1:


//--------------------- .nv.constant0.triton_poi_fused__unsafe_index_add_mul_sigmoid_sub_17 --------------------------
	.section	.nv.constant0.triton_poi_fused__unsafe_index_add_mul_sigmoid_sub_17,"a",@progbits
	.sectionflags	@""
	.align	4
.nv.constant0.triton_poi_fused__unsafe_index_add_mul_sigmoid_sub_17:
	.zero		596
